//
// Generated by NVIDIA NVVM Compiler
//
// Compiler Build ID: CL-36424714
// Cuda compilation tools, release 13.0, V13.0.88
// Based on NVVM 20.0.0
//

.version 9.0
.target sm_100
.address_size 64

	// .globl	_Z11matMulTiledPKfS0_Pfi
// _ZZ11matMulTiledPKfS0_PfiE6a_tile has been demoted
// _ZZ11matMulTiledPKfS0_PfiE6b_tile has been demoted

.visible .entry _Z11matMulTiledPKfS0_Pfi(
	.param .u64 .ptr .align 1 _Z11matMulTiledPKfS0_Pfi_param_0,
	.param .u64 .ptr .align 1 _Z11matMulTiledPKfS0_Pfi_param_1,
	.param .u64 .ptr .align 1 _Z11matMulTiledPKfS0_Pfi_param_2,
	.param .u32 _Z11matMulTiledPKfS0_Pfi_param_3
)
{
	.reg .pred 	%p<8>;
	.reg .b32 	%r<43>;
	.reg .b32 	%f<63>;
	.reg .b64 	%rd<13>;
	// demoted variable
	.shared .align 4 .b8 _ZZ11matMulTiledPKfS0_PfiE6a_tile[1024];
	// demoted variable
	.shared .align 4 .b8 _ZZ11matMulTiledPKfS0_PfiE6b_tile[1024];
	ld.param.u64 	%rd4, [_Z11matMulTiledPKfS0_Pfi_param_0];
	ld.param.u64 	%rd5, [_Z11matMulTiledPKfS0_Pfi_param_1];
	ld.param.u64 	%rd6, [_Z11matMulTiledPKfS0_Pfi_param_2];
	ld.param.u32 	%r24, [_Z11matMulTiledPKfS0_Pfi_param_3];
	mov.u32 	%r25, %ctaid.y;
	shl.b32 	%r26, %r25, 4;
	mov.u32 	%r40, %tid.y;
	add.s32 	%r2, %r26, %r40;
	mov.u32 	%r27, %ctaid.x;
	shl.b32 	%r3, %r27, 4;
	mov.u32 	%r38, %tid.x;
	add.s32 	%r5, %r3, %r38;
	setp.lt.s32 	%p1, %r24, 1;
	mov.f32 	%f62, 0f00000000;
	@%p1 bra 	$L__BB0_7;
	add.s32 	%r28, %r24, 15;
	shr.u32 	%r29, %r28, 4;
	shl.b32 	%r30, %r40, 6;
	mov.u32 	%r31, _ZZ11matMulTiledPKfS0_PfiE6a_tile;
	add.s32 	%r6, %r31, %r30;
	shl.b32 	%r32, %r38, 2;
	add.s32 	%r7, %r6, %r32;
	mov.u32 	%r33, _ZZ11matMulTiledPKfS0_PfiE6b_tile;
	add.s32 	%r9, %r33, %r32;
	add.s32 	%r8, %r9, %r30;
	neg.s32 	%r42, %r29;
	mad.lo.s32 	%r34, %r40, %r24, %r38;
	add.s32 	%r41, %r34, %r3;
	shl.b32 	%r12, %r24, 4;
	mad.lo.s32 	%r39, %r24, %r2, %r38;
	cvta.to.global.u64 	%rd1, %rd4;
	cvta.to.global.u64 	%rd2, %rd5;
	mov.f32 	%f62, 0f00000000;
$L__BB0_2:
	setp.ge.u32 	%p2, %r2, %r24;
	mul.wide.s32 	%rd7, %r39, 4;
	add.s64 	%rd3, %rd1, %rd7;
	setp.ge.s32 	%p3, %r38, %r24;
	mov.f32 	%f60, 0f00000000;
	or.pred  	%p4, %p2, %p3;
	@%p4 bra 	$L__BB0_4;
	ld.global.f32 	%f60, [%rd3];
$L__BB0_4:
	st.shared.f32 	[%r7], %f60;
	mov.f32 	%f61, 0f00000000;
	max.s32 	%r35, %r5, %r40;
	setp.ge.s32 	%p5, %r35, %r24;
	@%p5 bra 	$L__BB0_6;
	mul.wide.s32 	%rd8, %r41, 4;
	add.s64 	%rd9, %rd2, %rd8;
	ld.global.f32 	%f61, [%rd9];
$L__BB0_6:
	st.shared.f32 	[%r8], %f61;
	bar.sync 	0;
	ld.shared.f32 	%f12, [%r6];
	ld.shared.f32 	%f13, [%r9];
	fma.rn.f32 	%f14, %f12, %f13, %f62;
	ld.shared.f32 	%f15, [%r6+4];
	ld.shared.f32 	%f16, [%r9+64];
	fma.rn.f32 	%f17, %f15, %f16, %f14;
	ld.shared.f32 	%f18, [%r6+8];
	ld.shared.f32 	%f19, [%r9+128];
	fma.rn.f32 	%f20, %f18, %f19, %f17;
	ld.shared.f32 	%f21, [%r6+12];
	ld.shared.f32 	%f22, [%r9+192];
	fma.rn.f32 	%f23, %f21, %f22, %f20;
	ld.shared.f32 	%f24, [%r6+16];
	ld.shared.f32 	%f25, [%r9+256];
	fma.rn.f32 	%f26, %f24, %f25, %f23;
	ld.shared.f32 	%f27, [%r6+20];
	ld.shared.f32 	%f28, [%r9+320];
	fma.rn.f32 	%f29, %f27, %f28, %f26;
	ld.shared.f32 	%f30, [%r6+24];
	ld.shared.f32 	%f31, [%r9+384];
	fma.rn.f32 	%f32, %f30, %f31, %f29;
	ld.shared.f32 	%f33, [%r6+28];
	ld.shared.f32 	%f34, [%r9+448];
	fma.rn.f32 	%f35, %f33, %f34, %f32;
	ld.shared.f32 	%f36, [%r6+32];
	ld.shared.f32 	%f37, [%r9+512];
	fma.rn.f32 	%f38, %f36, %f37, %f35;
	ld.shared.f32 	%f39, [%r6+36];
	ld.shared.f32 	%f40, [%r9+576];
	fma.rn.f32 	%f41, %f39, %f40, %f38;
	ld.shared.f32 	%f42, [%r6+40];
	ld.shared.f32 	%f43, [%r9+640];
	fma.rn.f32 	%f44, %f42, %f43, %f41;
	ld.shared.f32 	%f45, [%r6+44];
	ld.shared.f32 	%f46, [%r9+704];
	fma.rn.f32 	%f47, %f45, %f46, %f44;
	ld.shared.f32 	%f48, [%r6+48];
	ld.shared.f32 	%f49, [%r9+768];
	fma.rn.f32 	%f50, %f48, %f49, %f47;
	ld.shared.f32 	%f51, [%r6+52];
	ld.shared.f32 	%f52, [%r9+832];
	fma.rn.f32 	%f53, %f51, %f52, %f50;
	ld.shared.f32 	%f54, [%r6+56];
	ld.shared.f32 	%f55, [%r9+896];
	fma.rn.f32 	%f56, %f54, %f55, %f53;
	ld.shared.f32 	%f57, [%r6+60];
	ld.shared.f32 	%f58, [%r9+960];
	fma.rn.f32 	%f62, %f57, %f58, %f56;
	bar.sync 	0;
	add.s32 	%r42, %r42, 1;
	setp.ne.s32 	%p6, %r42, 0;
	add.s32 	%r41, %r41, %r12;
	add.s32 	%r40, %r40, 16;
	add.s32 	%r39, %r39, 16;
	add.s32 	%r38, %r38, 16;
	@%p6 bra 	$L__BB0_2;
$L__BB0_7:
	max.s32 	%r36, %r2, %r5;
	setp.ge.s32 	%p7, %r36, %r24;
	@%p7 bra 	$L__BB0_9;
	mad.lo.s32 	%r37, %r24, %r2, %r5;
	cvta.to.global.u64 	%rd10, %rd6;
	mul.wide.s32 	%rd11, %r37, 4;
	add.s64 	%rd12, %rd10, %rd11;
	st.global.f32 	[%rd12], %f62;
$L__BB0_9:
	ret;

}


// ===== COMPILED SASS (sm_100) =====

	.target	sm_100

	.elftype	@"ET_EXEC"


//--------------------- .note.nv.tkinfo           --------------------------
	.section	.note.nv.tkinfo,"",@"SHT_NOTE"
	.sectionflags	@"SHF_NOTE_NV_TKINFO"
	.tkinfo
        /*0018*/ 	.word	0x00000002
        /*0030*/ 	.string	""
        /*0030*/ 	.string	"ptxas"
        /*0030*/ 	.string	"Cuda compilation tools, release 13.0, V13.0.88"
        /*0030*/ 	.string	"Build cuda_13.0.r13.0/compiler.36424714_0"
        /*0030*/ 	.string	"-arch sm_100 -m 64 "



//--------------------- .note.nv.cuinfo           --------------------------
	.section	.note.nv.cuinfo,"",@"SHT_NOTE"
	.sectionflags	@"SHF_NOTE_NV_CUINFO"
        /*0018*/ 	.short	0x0002
        /*001a*/ 	.short	0x0064
        /*001c*/ 	.short	0x0082
	.zero		2


//--------------------- .nv.info                  --------------------------
	.section	.nv.info,"",@"SHT_CUDA_INFO"
	.align	4


	//----- nvinfo : EIATTR_REGCOUNT
	.align		4
        /*0000*/ 	.byte	0x04, 0x2f
        /*0002*/ 	.short	(.L_1 - .L_0)
	.align		4
.L_0:
        /*0004*/ 	.word	index@(_Z11matMulTiledPKfS0_Pfi)
        /*0008*/ 	.word	0x00000020


	//----- nvinfo : EIATTR_FRAME_SIZE
	.align		4
.L_1:
        /*000c*/ 	.byte	0x04, 0x11
        /*000e*/ 	.short	(.L_3 - .L_2)
	.align		4
.L_2:
        /*0010*/ 	.word	index@(_Z11matMulTiledPKfS0_Pfi)
        /*0014*/ 	.word	0x00000000


	//----- nvinfo : EIATTR_MIN_STACK_SIZE
	.align		4
.L_3:
        /*0018*/ 	.byte	0x04, 0x12
        /*001a*/ 	.short	(.L_5 - .L_4)
	.align		4
.L_4:
        /*001c*/ 	.word	index@(_Z11matMulTiledPKfS0_Pfi)
        /*0020*/ 	.word	0x00000000
.L_5:


//--------------------- .nv.compat                --------------------------
	.section	.nv.compat,"",@"SHT_CUDA_COMPAT_INFO"
	.align	4
        /*0000*/ 	.byte	0x02, 0x09, 0x00, 0x00, 0x02, 0x02, 0x01, 0x00, 0x02, 0x05, 0x05, 0x00, 0x03, 0x07, 0x01, 0x01
        /*0010*/ 	.byte	0x02, 0x03, 0x00, 0x00, 0x02, 0x06, 0x01, 0x00, 0x04, 0x0b, 0x08, 0x00, 0x09, 0x00, 0x00, 0x00
        /*0020*/ 	.byte	0x00, 0x00, 0x00, 0x00


//--------------------- .nv.info._Z11matMulTiledPKfS0_Pfi --------------------------
	.section	.nv.info._Z11matMulTiledPKfS0_Pfi,"",@"SHT_CUDA_INFO"
	.sectionflags	@""
	.align	4


	//----- nvinfo : EIATTR_CUDA_API_VERSION
	.align		4
        /*0000*/ 	.byte	0x04, 0x37
        /*0002*/ 	.short	(.L_7 - .L_6)
.L_6:
        /*0004*/ 	.word	0x00000082


	//----- nvinfo : EIATTR_KPARAM_INFO
	.align		4
.L_7:
        /*0008*/ 	.byte	0x04, 0x17
        /*000a*/ 	.short	(.L_9 - .L_8)
.L_8:
        /*000c*/ 	.word	0x00000000
        /*0010*/ 	.short	0x0003
        /*0012*/ 	.short	0x0018
        /*0014*/ 	.byte	0x00, 0xf0, 0x11, 0x00


	//----- nvinfo : EIATTR_KPARAM_INFO
	.align		4
.L_9:
        /*0018*/ 	.byte	0x04, 0x17
        /*001a*/ 	.short	(.L_11 - .L_10)
.L_10:
        /*001c*/ 	.word	0x00000000
        /*0020*/ 	.short	0x0002
        /*0022*/ 	.short	0x0010
        /*0024*/ 	.byte	0x00, 0xf5, 0x21, 0x00


	//----- nvinfo : EIATTR_KPARAM_INFO
	.align		4
.L_11:
        /*0028*/ 	.byte	0x04, 0x17
        /*002a*/ 	.short	(.L_13 - .L_12)
.L_12:
        /*002c*/ 	.word	0x00000000
        /*0030*/ 	.short	0x0001
        /*0032*/ 	.short	0x0008
        /*0034*/ 	.byte	0x00, 0xf5, 0x21, 0x00


	//----- nvinfo : EIATTR_KPARAM_INFO
	.align		4
.L_13:
        /*0038*/ 	.byte	0x04, 0x17
        /*003a*/ 	.short	(.L_15 - .L_14)
.L_14:
        /*003c*/ 	.word	0x00000000
        /*0040*/ 	.short	0x0000
        /*0042*/ 	.short	0x0000
        /*0044*/ 	.byte	0x00, 0xf5, 0x21, 0x00


	//----- nvinfo : EIATTR_SPARSE_MMA_MASK
	.align		4
.L_15:
        /*0048*/ 	.byte	0x03, 0x50
        /*004a*/ 	.short	0x0000


	//----- nvinfo : EIATTR_MAXREG_COUNT
	.align		4
        /*004c*/ 	.byte	0x03, 0x1b
        /*004e*/ 	.short	0x00ff


	//----- nvinfo : EIATTR_NUM_BARRIERS
	.align		4
        /*0050*/ 	.byte	0x02, 0x4c
        /*0052*/ 	.byte	0x01
	.zero		1


	//----- nvinfo : EIATTR_MERCURY_ISA_VERSION
	.align		4
        /*0054*/ 	.byte	0x03, 0x5f
        /*0056*/ 	.short	0x0101


	//----- nvinfo : EIATTR_VRC_CTA_INIT_COUNT
	.align		4
        /*0058*/ 	.byte	0x02, 0x4a
	.zero		1
	.zero		1


	//----- nvinfo : EIATTR_EXIT_INSTR_OFFSETS
	.align		4
        /*005c*/ 	.byte	0x04, 0x1c
        /*005e*/ 	.short	(.L_17 - .L_16)


	//   ....[0]....
.L_16:
        /*0060*/ 	.word	0x000005c0


	//   ....[1]....
        /*0064*/ 	.word	0x00000610


	//----- nvinfo : EIATTR_CBANK_PARAM_SIZE
	.align		4
.L_17:
        /*0068*/ 	.byte	0x03, 0x19
        /*006a*/ 	.short	0x001c


	//----- nvinfo : EIATTR_PARAM_CBANK
	.align		4
        /*006c*/ 	.byte	0x04, 0x0a
        /*006e*/ 	.short	(.L_19 - .L_18)
	.align		4
.L_18:
        /*0070*/ 	.word	index@(.nv.constant0._Z11matMulTiledPKfS0_Pfi)
        /*0074*/ 	.short	0x0380
        /*0076*/ 	.short	0x001c


	//----- nvinfo : EIATTR_SW_WAR
	.align		4
.L_19:
        /*0078*/ 	.byte	0x04, 0x36
        /*007a*/ 	.short	(.L_21 - .L_20)
.L_20:
        /*007c*/ 	.word	0x00000008
.L_21:


//--------------------- .nv.callgraph             --------------------------
	.section	.nv.callgraph,"",@"SHT_CUDA_CALLGRAPH"
	.align	4
	.sectionentsize	8
	.align		4
        /*0000*/ 	.word	0x00000000
	.align		4
        /*0004*/ 	.word	0xffffffff
	.align		4
        /*0008*/ 	.word	0x00000000
	.align		4
        /*000c*/ 	.word	0xfffffffe
	.align		4
        /*0010*/ 	.word	0x00000000
	.align		4
        /*0014*/ 	.word	0xfffffffd
	.align		4
        /*0018*/ 	.word	0x00000000
	.align		4
        /*001c*/ 	.word	0xfffffffc


//--------------------- .text._Z11matMulTiledPKfS0_Pfi --------------------------
	.section	.text._Z11matMulTiledPKfS0_Pfi,"ax",@progbits
	.align	128
        .global         _Z11matMulTiledPKfS0_Pfi
        .type           _Z11matMulTiledPKfS0_Pfi,@function
        .size           _Z11matMulTiledPKfS0_Pfi,(.L_x_3 - _Z11matMulTiledPKfS0_Pfi)
        .other          _Z11matMulTiledPKfS0_Pfi,@"STO_CUDA_ENTRY STV_DEFAULT"
_Z11matMulTiledPKfS0_Pfi:
.text._Z11matMulTiledPKfS0_Pfi:
[----:B------:R-:W-:Y:S01]  /*0000*/  LDC R1, c[0x0][0x37c] ;  /* 0x0000df00ff017b82 */ /* 0x000fe20000000800 */
[----:B------:R-:W0:Y:S01]  /*0010*/  LDCU UR4, c[0x0][0x398] ;  /* 0x00007300ff0477ac */ /* 0x000e220008000800 */
[----:B------:R-:W1:Y:S01]  /*0020*/  S2R R5, SR_CTAID.Y ;  /* 0x0000000000057919 */ /* 0x000e620000002600 */
[----:B------:R-:W-:Y:S01]  /*0030*/  HFMA2 R25, -RZ, RZ, 0, 0 ;  /* 0x00000000ff197431 */ /* 0x000fe200000001ff */
[----:B------:R-:W2:Y:S01]  /*0040*/  LDCU.64 UR8, c[0x0][0x358] ;  /* 0x00006b00ff0877ac */ /* 0x000ea20008000a00 */
[----:B------:R-:W1:Y:S01]  /*0050*/  S2R R3, SR_TID.Y ;  /* 0x0000000000037919 */ /* 0x000e620000002200 */
[----:B------:R-:W3:Y:S01]  /*0060*/  S2R R10, SR_CTAID.X ;  /* 0x00000000000a7919 */ /* 0x000ee20000002500 */
[----:B------:R-:W3:Y:S01]  /*0070*/  S2R R2, SR_TID.X ;  /* 0x0000000000027919 */ /* 0x000ee20000002100 */
[----:B0-----:R-:W-:-:S04]  /*0080*/  MOV R6, UR4 ;  /* 0x0000000400067c02 */ /* 0x001fc80008000f00 */
[----:B------:R-:W-:Y:S02]  /*0090*/  ISETP.GE.AND P0, PT, R6, 0x1, PT ;  /* 0x000000010600780c */ /* 0x000fe40003f06270 */
[----:B-1----:R-:W-:Y:S02]  /*00a0*/  LEA R5, R5, R3, 0x4 ;  /* 0x0000000305057211 */ /* 0x002fe400078e20ff */
[----:B---3--:R-:W-:-:S09]  /*00b0*/  LEA R4, R10, R2, 0x4 ;  /* 0x000000020a047211 */ /* 0x008fd200078e20ff */
[----:B--2---:R-:W-:Y:S05]  /*00c0*/  @!P0 BRA `(.L_x_0) ;  /* 0x0000000400348947 */ /* 0x004fea0003800000 */
[----:B------:R-:W0:Y:S01]  /*00d0*/  S2UR UR6, SR_CgaCtaId ;  /* 0x00000000000679c3 */ /* 0x000e220000008800 */
[----:B------:R-:W-:Y:S01]  /*00e0*/  UMOV UR4, 0x400 ;  /* 0x0000040000047882 */ /* 0x000fe20000000000 */
[----:B------:R-:W-:Y:S01]  /*00f0*/  IADD3 R8, PT, PT, R6, 0xf, RZ ;  /* 0x0000000f06087810 */ /* 0x000fe20007ffe0ff */
[----:B------:R-:W-:Y:S01]  /*0100*/  UIADD3 UR5, UPT, UPT, UR4, 0x400, URZ ;  /* 0x0000040004057890 */ /* 0x000fe2000fffe0ff */
[-CC-:B------:R-:W-:Y:S01]  /*0110*/  IMAD R7, R3, R6.reuse, R2.reuse ;  /* 0x0000000603077224 */ /* 0x180fe200078e0202 */
[----:B------:R-:W-:Y:S01]  /*0120*/  MOV R25, RZ ;  /* 0x000000ff00197202 */ /* 0x000fe20000000f00 */
[----:B------:R-:W-:Y:S01]  /*0130*/  IMAD R18, R5, R6, R2 ;  /* 0x0000000605127224 */ /* 0x000fe200078e0202 */
[----:B------:R-:W-:Y:S01]  /*0140*/  SHF.R.U32.HI R8, RZ, 0x4, R8 ;  /* 0x00000004ff087819 */ /* 0x000fe20000011608 */
[----:B------:R-:W1:Y:S01]  /*0150*/  LDC R0, c[0x0][0x398] ;  /* 0x0000e600ff007b82 */ /* 0x000e620000000800 */
[----:B------:R-:W-:Y:S02]  /*0160*/  IMAD R7, R10, 0x10, R7 ;  /* 0x000000100a077824 */ /* 0x000fe400078e0207 */
[----:B------:R-:W-:-:S05]  /*0170*/  IADD3 R19, PT, PT, -R8, RZ, RZ ;  /* 0x000000ff08137210 */ /* 0x000fca0007ffe1ff */
[----:B------:R-:W2:Y:S01]  /*0180*/  LDC.64 R22, c[0x0][0x380] ;  /* 0x0000e000ff167b82 */ /* 0x000ea20000000a00 */
[----:B0-----:R-:W-:Y:S02]  /*0190*/  ULEA UR5, UR6, UR5, 0x18 ;  /* 0x0000000506057291 */ /* 0x001fe4000f8ec0ff */
[----:B------:R-:W-:-:S04]  /*01a0*/  ULEA UR4, UR6, UR4, 0x18 ;  /* 0x0000000406047291 */ /* 0x000fc8000f8ec0ff */
[----:B------:R-:W-:Y:S02]  /*01b0*/  LEA R16, R2, UR5, 0x2 ;  /* 0x0000000502107c11 */ /* 0x000fe4000f8e10ff */
[----:B------:R-:W-:-:S03]  /*01c0*/  LEA R17, R3, UR4, 0x6 ;  /* 0x0000000403117c11 */ /* 0x000fc6000f8e30ff */
[----:B------:R-:W-:Y:S01]  /*01d0*/  IMAD R21, R3, 0x40, R16 ;  /* 0x0000004003157824 */ /* 0x000fe200078e0210 */
[----:B------:R-:W-:-:S07]  /*01e0*/  LEA R20, R2, R17, 0x2 ;  /* 0x0000001102147211 */ /* 0x000fce00078e10ff */
.L_x_1:
[----:B-1----:R-:W-:Y:S01]  /*01f0*/  MOV R6, R0 ;  /* 0x0000000000067202 */ /* 0x002fe20000000f00 */
[----:B------:R-:W-:Y:S01]  /*0200*/  HFMA2 R29, -RZ, RZ, 0, 0 ;  /* 0x00000000ff1d7431 */ /* 0x000fe200000001ff */
[----:B------:R-:W-:Y:S02]  /*0210*/  VIMNMX R9, PT, PT, R4, R3, !PT ;  /* 0x0000000304097248 */ /* 0x000fe40007fe0100 */
[-C--:B------:R-:W-:Y:S02]  /*0220*/  ISETP.GE.AND P0, PT, R2, R6.reuse, PT ;  /* 0x000000060200720c */ /* 0x080fe40003f06270 */
[-C--:B------:R-:W-:Y:S01]  /*0230*/  ISETP.GE.AND P1, PT, R9, R6.reuse, PT ;  /* 0x000000060900720c */ /* 0x080fe20003f26270 */
[----:B--2---:R-:W-:Y:S01]  /*0240*/  IMAD.WIDE R8, R18, 0x4, R22 ;  /* 0x0000000412087825 */ /* 0x004fe200078e0216 */
[----:B------:R-:W-:Y:S02]  /*0250*/  ISETP.GE.U32.OR P0, PT, R5, R6, P0 ;  /* 0x000000060500720c */ /* 0x000fe40000706470 */
[----:B------:R-:W-:-:S09]  /*0260*/  MOV R24, RZ ;  /* 0x000000ff00187202 */ /* 0x000fd20000000f00 */
[----:B------:R-:W0:Y:S02]  /*0270*/  @!P1 LDC.64 R10, c[0x0][0x388] ;  /* 0x0000e200ff0a9b82 */ /* 0x000e240000000a00 */
[----:B------:R-:W2:Y:S01]  /*0280*/  @!P0 LDG.E R29, desc[UR8][R8.64] ;  /* 0x00000008081d8981 */ /* 0x000ea2000c1e1900 */
[----:B0-----:R-:W-:-:S05]  /*0290*/  @!P1 IMAD.WIDE R10, R7, 0x4, R10 ;  /* 0x00000004070a9825 */ /* 0x001fca00078e020a */
[----:B------:R-:W3:Y:S01]  /*02a0*/  @!P1 LDG.E R24, desc[UR8][R10.64] ;  /* 0x000000080a189981 */ /* 0x000ee2000c1e1900 */
[----:B------:R-:W-:-:S05]  /*02b0*/  VIADD R19, R19, 0x1 ;  /* 0x0000000113137836 */ /* 0x000fca0000000000 */
[----:B------:R-:W-:Y:S02]  /*02c0*/  ISETP.NE.AND P0, PT, R19, RZ, PT ;  /* 0x000000ff1300720c */ /* 0x000fe40003f05270 */
[----:B------:R-:W-:Y:S02]  /*02d0*/  IADD3 R3, PT, PT, R3, 0x10, RZ ;  /* 0x0000001003037810 */ /* 0x000fe40007ffe0ff */
[----:B------:R-:W-:Y:S02]  /*02e0*/  IADD3 R18, PT, PT, R18, 0x10, RZ ;  /* 0x0000001012127810 */ /* 0x000fe40007ffe0ff */
[----:B------:R-:W-:Y:S02]  /*02f0*/  IADD3 R2, PT, PT, R2, 0x10, RZ ;  /* 0x0000001002027810 */ /* 0x000fe40007ffe0ff */
[----:B------:R-:W-:Y:S01]  /*0300*/  LEA R7, R6, R7, 0x4 ;  /* 0x0000000706077211 */ /* 0x000fe200078e20ff */
[----:B--2---:R-:W-:Y:S04]  /*0310*/  STS [R20], R29 ;  /* 0x0000001d14007388 */ /* 0x004fe80000000800 */
[----:B---3--:R-:W-:Y:S01]  /*0320*/  STS [R21], R24 ;  /* 0x0000001815007388 */ /* 0x008fe20000000800 */
[----:B------:R-:W-:Y:S06]  /*0330*/  BAR.SYNC.DEFER_BLOCKING 0x0 ;  /* 0x0000000000007b1d */ /* 0x000fec0000010000 */
[----:B------:R-:W-:Y:S04]  /*0340*/  LDS R26, [R16] ;  /* 0x00000000101a7984 */ /* 0x000fe80000000800 */
[----:B------:R-:W0:Y:S04]  /*0350*/  LDS.128 R12, [R17] ;  /* 0x00000000110c7984 */ /* 0x000e280000000c00 */
[----:B------:R-:W1:Y:S04]  /*0360*/  LDS R28, [R16+0x40] ;  /* 0x00004000101c7984 */ /* 0x000e680000000800 */
[----:B------:R-:W2:Y:S04]  /*0370*/  LDS R27, [R16+0x80] ;  /* 0x00008000101b7984 */ /* 0x000ea80000000800 */
[----:B------:R-:W-:Y:S04]  /*0380*/  LDS.128 R8, [R17+0x10] ;  /* 0x0000100011087984 */ /* 0x000fe80000000c00 */
[----:B------:R-:W-:Y:S01]  /*0390*/  LDS R24, [R16+0x140] ;  /* 0x0001400010187984 */ /* 0x000fe20000000800 */
[----:B0-----:R-:W-:-:S03]  /*03a0*/  FFMA R26, R12, R26, R25 ;  /* 0x0000001a0c1a7223 */ /* 0x001fc60000000019 */
[----:B------:R-:W0:Y:S01]  /*03b0*/  LDS R12, [R16+0xc0] ;  /* 0x0000c000100c7984 */ /* 0x000e220000000800 */
[----:B-1----:R-:W-:-:S03]  /*03c0*/  FFMA R26, R28, R13, R26 ;  /* 0x0000000d1c1a7223 */ /* 0x002fc6000000001a */
[----:B------:R-:W1:Y:S04]  /*03d0*/  LDS R13, [R16+0x100] ;  /* 0x00010000100d7984 */ /* 0x000e680000000800 */
[----:B------:R-:W3:Y:S01]  /*03e0*/  LDS R25, [R16+0x180] ;  /* 0x0001800010197984 */ /* 0x000ee20000000800 */
[----:B--2---:R-:W-:-:S04]  /*03f0*/  FFMA R27, R27, R14, R26 ;  /* 0x0000000e1b1b7223 */ /* 0x004fc8000000001a */
[----:B0-----:R-:W-:Y:S02]  /*0400*/  FFMA R15, R12, R15, R27 ;  /* 0x0000000f0c0f7223 */ /* 0x001fe4000000001b */
[----:B------:R-:W-:Y:S02]  /*0410*/  LDS R27, [R16+0x200] ;  /* 0x00020000101b7984 */ /* 0x000fe40000000800 */
[----:B-1----:R-:W-:Y:S02]  /*0420*/  FFMA R13, R8, R13, R15 ;  /* 0x0000000d080d7223 */ /* 0x002fe4000000000f */
[----:B------:R-:W0:Y:S02]  /*0430*/  LDS R8, [R16+0x1c0] ;  /* 0x0001c00010087984 */ /* 0x000e240000000800 */
[----:B------:R-:W-:Y:S02]  /*0440*/  FFMA R26, R24, R9, R13 ;  /* 0x00000009181a7223 */ /* 0x000fe4000000000d */
[----:B------:R-:W1:Y:S04]  /*0450*/  LDS.128 R12, [R17+0x20] ;  /* 0x00002000110c7984 */ /* 0x000e680000000c00 */
[----:B------:R-:W2:Y:S01]  /*0460*/  LDS R24, [R16+0x240] ;  /* 0x0002400010187984 */ /* 0x000ea20000000800 */
[----:B---3--:R-:W-:-:S03]  /*0470*/  FFMA R9, R25, R10, R26 ;  /* 0x0000000a19097223 */ /* 0x008fc6000000001a */
[----:B------:R-:W3:Y:S01]  /*0480*/  LDS R25, [R16+0x280] ;  /* 0x0002800010197984 */ /* 0x000ee20000000800 */
[----:B0-----:R-:W-:-:S04]  /*0490*/  FFMA R9, R8, R11, R9 ;  /* 0x0000000b08097223 */ /* 0x001fc80000000009 */
[----:B-1----:R-:W-:Y:S02]  /*04a0*/  FFMA R9, R12, R27, R9 ;  /* 0x0000001b0c097223 */ /* 0x002fe40000000009 */
[----:B------:R-:W0:Y:S02]  /*04b0*/  LDS R12, [R16+0x2c0] ;  /* 0x0002c000100c7984 */ /* 0x000e240000000800 */
[----:B--2---:R-:W-:Y:S02]  /*04c0*/  FFMA R24, R24, R13, R9 ;  /* 0x0000000d18187223 */ /* 0x004fe40000000009 */
[----:B------:R-:W-:Y:S04]  /*04d0*/  LDS R13, [R16+0x300] ;  /* 0x00030000100d7984 */ /* 0x000fe80000000800 */
[----:B------:R-:W1:Y:S01]  /*04e0*/  LDS.128 R8, [R17+0x30] ;  /* 0x0000300011087984 */ /* 0x000e620000000c00 */
[----:B---3--:R-:W-:-:S03]  /*04f0*/  FFMA R25, R25, R14, R24 ;  /* 0x0000000e19197223 */ /* 0x008fc60000000018 */
[----:B------:R-:W2:Y:S04]  /*0500*/  LDS R27, [R16+0x340] ;  /* 0x00034000101b7984 */ /* 0x000ea80000000800 */
[----:B------:R-:W3:Y:S04]  /*0510*/  LDS R24, [R16+0x380] ;  /* 0x0003800010187984 */ /* 0x000ee80000000800 */
[----:B------:R-:W4:Y:S01]  /*0520*/  LDS R14, [R16+0x3c0] ;  /* 0x0003c000100e7984 */ /* 0x000f220000000800 */
[----:B0-----:R-:W-:-:S04]  /*0530*/  FFMA R15, R12, R15, R25 ;  /* 0x0000000f0c0f7223 */ /* 0x001fc80000000019 */
[----:B-1----:R-:W-:-:S04]  /*0540*/  FFMA R8, R8, R13, R15 ;  /* 0x0000000d08087223 */ /* 0x002fc8000000000f */
[----:B--2---:R-:W-:-:S04]  /*0550*/  FFMA R9, R27, R9, R8 ;  /* 0x000000091b097223 */ /* 0x004fc80000000008 */
[----:B---3--:R-:W-:-:S04]  /*0560*/  FFMA R9, R24, R10, R9 ;  /* 0x0000000a18097223 */ /* 0x008fc80000000009 */
[----:B----4-:R-:W-:Y:S01]  /*0570*/  FFMA R25, R14, R11, R9 ;  /* 0x0000000b0e197223 */ /* 0x010fe20000000009 */
[----:B------:R-:W-:Y:S06]  /*0580*/  BAR.SYNC.DEFER_BLOCKING 0x0 ;  /* 0x0000000000007b1d */ /* 0x000fec0000010000 */
[----:B------:R-:W-:Y:S05]  /*0590*/  @P0 BRA `(.L_x_1) ;  /* 0xfffffffc00140947 */ /* 0x000fea000383ffff */
.L_x_0:
[----:B------:R-:W-:-:S04]  /*05a0*/  VIMNMX R3, PT, PT, R5, R4, !PT ;  /* 0x0000000405037248 */ /* 0x000fc80007fe0100 */
[----:B------:R-:W-:-:S13]  /*05b0*/  ISETP.GE.AND P0, PT, R3, R6, PT ;  /* 0x000000060300720c */ /* 0x000fda0003f06270 */
[----:B------:R-:W-:Y:S05]  /*05c0*/  @P0 EXIT ;  /* 0x000000000000094d */ /* 0x000fea0003800000 */
[----:B------:R-:W0:Y:S01]  /*05d0*/  LDC.64 R2, c[0x0][0x390] ;  /* 0x0000e400ff027b82 */ /* 0x000e220000000a00 */
[----:B------:R-:W-:-:S04]  /*05e0*/  IMAD R5, R5, R6, R4 ;  /* 0x0000000605057224 */ /* 0x000fc800078e0204 */
[----:B0-----:R-:W-:-:S05]  /*05f0*/  IMAD.WIDE R2, R5, 0x4, R2 ;  /* 0x0000000405027825 */ /* 0x001fca00078e0202 */
[----:B------:R-:W-:Y:S01]  /*0600*/  STG.E desc[UR8][R2.64], R25 ;  /* 0x0000001902007986 */ /* 0x000fe2000c101908 */
[----:B------:R-:W-:Y:S05]  /*0610*/  EXIT ;  /* 0x000000000000794d */ /* 0x000fea0003800000 */
.L_x_2:
[----:B------:R-:W-:-:S00]  /*0620*/  BRA `(.L_x_2) ;  /* 0xfffffffc00fc7947 */ /* 0x000fc0000383ffff */
[----:B------:R-:W-:-:S00]  /*0630*/  NOP ;  /* 0x0000000000007918 */ /* 0x000fc00000000000 */
        /* <DEDUP_REMOVED lines=12> */
.L_x_3:


//--------------------- .nv.shared._Z11matMulTiledPKfS0_Pfi --------------------------
	.section	.nv.shared._Z11matMulTiledPKfS0_Pfi,"aw",@nobits
	.sectionflags	@""
	.align	4
.nv.shared._Z11matMulTiledPKfS0_Pfi:
	.zero		3072


//--------------------- .nv.shared.reserved.0     --------------------------
	.section	.nv.shared.reserved.0,"aw",@nobits
	.weak		__nv_reservedSMEM_offset_0_alias
	.size		__nv_reservedSMEM_offset_0_alias, 0, 64
	.other		__nv_reservedSMEM_offset_0_alias,@"STO_CUDA_RESERVED_SHARED STV_DEFAULT"
__nv_reservedSMEM_offset_0_alias:
	.zero		0
	.zero		64


//--------------------- .nv.constant0._Z11matMulTiledPKfS0_Pfi --------------------------
	.section	.nv.constant0._Z11matMulTiledPKfS0_Pfi,"a",@progbits
	.sectionflags	@""
	.align	4
.nv.constant0._Z11matMulTiledPKfS0_Pfi:
	.zero		924


//--------------------- SYMBOLS --------------------------

	.type		.nv.reservedSmem.offset0,@object
	.size		.nv.reservedSmem.offset0,0x4
	.type		.nv.reservedSmem.cap,@object
	.size		.nv.reservedSmem.cap,0x4
